	.headerflags	@"EF_CUDA_TEXMODE_UNIFIED EF_CUDA_64BIT_ADDRESS EF_CUDA_ACCELERATORS EF_CUDA_SM90 EF_CUDA_VIRTUAL_SM(EF_CUDA_SM90)"
	.elftype	@"ET_EXEC"


//--------------------- .nv.info                  --------------------------
	.section	.nv.info,"",@"SHT_CUDA_INFO"
	.align	4


	//----- nvinfo : EIATTR_REGCOUNT
	.align		4
        /*0000*/ 	.byte	0x04, 0x2f
        /*0002*/ 	.short	(.L_2 - .L_1)
	.align		4
.L_1:
        /*0004*/ 	.word	index@(triton_poi_fused_add_convolution_tanh_24)
        /*0008*/ 	.word	0x00000010


	//----- nvinfo : EIATTR_MIN_STACK_SIZE
	.align		4
.L_2:
        /*000c*/ 	.byte	0x04, 0x12
        /*000e*/ 	.short	(.L_4 - .L_3)
	.align		4
.L_3:
        /*0010*/ 	.word	index@(triton_poi_fused_add_convolution_tanh_24)
        /*0014*/ 	.word	0x00000000


	//----- nvinfo : EIATTR_FRAME_SIZE
	.align		4
.L_4:
        /*0018*/ 	.byte	0x04, 0x11
        /*001a*/ 	.short	(.L_6 - .L_5)
	.align		4
.L_5:
        /*001c*/ 	.word	index@(triton_poi_fused_add_convolution_tanh_24)
        /*0020*/ 	.word	0x00000000


	//----- nvinfo : EIATTR_MIN_STACK_SIZE
	.align		4
.L_6:
        /*0024*/ 	.byte	0x04, 0x12
        /*0026*/ 	.short	(.L_8 - .L_7)
	.align		4
.L_7:
        /*0028*/ 	.word	index@(triton_poi_fused_add_convolution_tanh_24)
        /*002c*/ 	.word	0x00000000
.L_8:


//--------------------- .nv.info.triton_poi_fused_add_convolution_tanh_24 --------------------------
	.section	.nv.info.triton_poi_fused_add_convolution_tanh_24,"",@"SHT_CUDA_INFO"
	.sectionflags	@""
	.align	4


	//----- nvinfo : EIATTR_CUDA_API_VERSION
	.align		4
        /*0000*/ 	.byte	0x04, 0x37
        /*0002*/ 	.short	(.L_10 - .L_9)
.L_9:
        /*0004*/ 	.word	0x0000007c


	//----- nvinfo : EIATTR_KPARAM_INFO
	.align		4
.L_10:
        /*0008*/ 	.byte	0x04, 0x17
        /*000a*/ 	.short	(.L_12 - .L_11)
.L_11:
        /*000c*/ 	.word	0x00000000
        /*0010*/ 	.short	0x0004
        /*0012*/ 	.short	0x0020
        /*0014*/ 	.byte	0x00, 0xf0, 0x11, 0x00


	//----- nvinfo : EIATTR_KPARAM_INFO
	.align		4
.L_12:
        /*0018*/ 	.byte	0x04, 0x17
        /*001a*/ 	.short	(.L_14 - .L_13)
.L_13:
        /*001c*/ 	.word	0x00000000
        /*0020*/ 	.short	0x0003
        /*0022*/ 	.short	0x0018
        /*0024*/ 	.byte	0x00, 0xf4, 0x21, 0x00


	//----- nvinfo : EIATTR_KPARAM_INFO
	.align		4
.L_14:
        /*0028*/ 	.byte	0x04, 0x17
        /*002a*/ 	.short	(.L_16 - .L_15)
.L_15:
        /*002c*/ 	.word	0x00000000
        /*0030*/ 	.short	0x0002
        /*0032*/ 	.short	0x0010
        /*0034*/ 	.byte	0x00, 0xf4, 0x21, 0x00


	//----- nvinfo : EIATTR_KPARAM_INFO
	.align		4
.L_16:
        /*0038*/ 	.byte	0x04, 0x17
        /*003a*/ 	.short	(.L_18 - .L_17)
.L_17:
        /*003c*/ 	.word	0x00000000
        /*0040*/ 	.short	0x0001
        /*0042*/ 	.short	0x0008
        /*0044*/ 	.byte	0x00, 0xf4, 0x21, 0x00


	//----- nvinfo : EIATTR_KPARAM_INFO
	.align		4
.L_18:
        /*0048*/ 	.byte	0x04, 0x17
        /*004a*/ 	.short	(.L_20 - .L_19)
.L_19:
        /*004c*/ 	.word	0x00000000
        /*0050*/ 	.short	0x0000
        /*0052*/ 	.short	0x0000
        /*0054*/ 	.byte	0x00, 0xf4, 0x21, 0x00


	//----- nvinfo : EIATTR_SPARSE_MMA_MASK
	.align		4
.L_20:
        /*0058*/ 	.byte	0x03, 0x50
        /*005a*/ 	.short	0x0000


	//----- nvinfo : EIATTR_MAXREG_COUNT
	.align		4
        /*005c*/ 	.byte	0x03, 0x1b
        /*005e*/ 	.short	0x00ff


	//----- nvinfo : EIATTR_EXIT_INSTR_OFFSETS
	.align		4
        /*0060*/ 	.byte	0x04, 0x1c
        /*0062*/ 	.short	(.L_22 - .L_21)


	//   ....[0]....
.L_21:
        /*0064*/ 	.word	0x000004d0


	//----- nvinfo : EIATTR_REQNTID
	.align		4
.L_22:
        /*0068*/ 	.byte	0x04, 0x10
        /*006a*/ 	.short	(.L_24 - .L_23)
.L_23:
        /*006c*/ 	.word	0x00000080
        /*0070*/ 	.word	0x00000001
        /*0074*/ 	.word	0x00000001


	//----- nvinfo : EIATTR_CRS_STACK_SIZE
	.align		4
.L_24:
        /*0078*/ 	.byte	0x04, 0x1e
        /*007a*/ 	.short	(.L_26 - .L_25)
.L_25:
        /*007c*/ 	.word	0x00000000


	//----- nvinfo : EIATTR_CBANK_PARAM_SIZE
	.align		4
.L_26:
        /*0080*/ 	.byte	0x03, 0x19
        /*0082*/ 	.short	0x0024


	//----- nvinfo : EIATTR_PARAM_CBANK
	.align		4
        /*0084*/ 	.byte	0x04, 0x0a
        /*0086*/ 	.short	(.L_28 - .L_27)
	.align		4
.L_27:
        /*0088*/ 	.word	index@(.nv.constant0.triton_poi_fused_add_convolution_tanh_24)
        /*008c*/ 	.short	0x0210
        /*008e*/ 	.short	0x0024


	//----- nvinfo : EIATTR_SW_WAR
	.align		4
.L_28:
        /*0090*/ 	.byte	0x04, 0x36
        /*0092*/ 	.short	(.L_30 - .L_29)
.L_29:
        /*0094*/ 	.word	0x00000008
.L_30:


//--------------------- .nv.callgraph             --------------------------
	.section	.nv.callgraph,"",@"SHT_CUDA_CALLGRAPH"
	.align	4
	.sectionentsize	8
	.align		4
        /*0000*/ 	.word	0x00000000
	.align		4
        /*0004*/ 	.word	0xffffffff
	.align		4
        /*0008*/ 	.word	0x00000000
	.align		4
        /*000c*/ 	.word	0xfffffffe
	.align		4
        /*0010*/ 	.word	0x00000000
	.align		4
        /*0014*/ 	.word	0xfffffffd
	.align		4
        /*0018*/ 	.word	0x00000000
	.align		4
        /*001c*/ 	.word	0xfffffffc


//--------------------- .nv.constant4             --------------------------
	.section	.nv.constant4,"a",@progbits
	.align	8
	.align		8
.nv.constant4:
        /*0000*/ 	.dword	_$_str


//--------------------- .text.triton_poi_fused_add_convolution_tanh_24 --------------------------
	.section	.text.triton_poi_fused_add_convolution_tanh_24,"ax",@progbits
	.align	128
        .global         triton_poi_fused_add_convolution_tanh_24
        .type           triton_poi_fused_add_convolution_tanh_24,@function
        .size           triton_poi_fused_add_convolution_tanh_24,(.L_x_7 - triton_poi_fused_add_convolution_tanh_24)
        .other          triton_poi_fused_add_convolution_tanh_24,@"STO_CUDA_ENTRY STV_DEFAULT"
triton_poi_fused_add_convolution_tanh_24:
.text.triton_poi_fused_add_convolution_tanh_24:
[----:B------:R-:W0:Y:S02]  /*0000*/  LDC R1, c[0x0][0x28] ;  /* 0x00000a00ff017b82 */ /* 0x000e240000000800 */
[----:B------:R-:W1:Y:S01]  /*0010*/  S2R R0, SR_TID.X ;  /* 0x0000000000007919 */ /* 0x000e620000002100 */
[----:B------:R-:W2:Y:S01]  /*0020*/  LDC.64 R10, c[0x0][0x218] ;  /* 0x00008600ff0a7b82 */ /* 0x000ea20000000a00 */
[----:B------:R-:W-:Y:S01]  /*0030*/  ULDC.64 UR4, c[0x0][0x208] ;  /* 0x0000820000047ab9 */ /* 0x000fe20000000a00 */
[----:B------:R-:W3:Y:S06]  /*0040*/  S2R R5, SR_CTAID.X ;  /* 0x0000000000057919 */ /* 0x000eec0000002500 */
[----:B------:R-:W4:Y:S01]  /*0050*/  LDC.64 R6, c[0x0][0x220] ;  /* 0x00008800ff067b82 */ /* 0x000f220000000a00 */
[----:B-1----:R-:W-:-:S02]  /*0060*/  SHF.L.U32 R0, R0, 0x1, RZ ;  /* 0x0000000100007819 */ /* 0x002fc400000006ff */
[----:B---3--:R-:W-:Y:S02]  /*0070*/  SHF.R.S32.HI R3, RZ, 0x17, R5 ;  /* 0x00000017ff037819 */ /* 0x008fe40000011405 */
[----:B------:R-:W-:Y:S02]  /*0080*/  LOP3.LUT R0, R0, 0xfe, RZ, 0xc0, !PT ;  /* 0x000000fe00007812 */ /* 0x000fe400078ec0ff */
[----:B------:R-:W-:Y:S02]  /*0090*/  SGXT R3, R3, 0x1 ;  /* 0x000000010303781a */ /* 0x000fe40000000200 */
[----:B------:R-:W-:Y:S02]  /*00a0*/  LEA R2, R5, R0, 0x8 ;  /* 0x0000000005027211 */ /* 0x000fe400078e40ff */
[----:B------:R-:W1:Y:S02]  /*00b0*/  LDC.64 R4, c[0x0][0x210] ;  /* 0x00008400ff047b82 */ /* 0x000e640000000a00 */
[----:B------:R-:W-:-:S04]  /*00c0*/  LEA.HI R3, R3, R2, RZ, 0xc ;  /* 0x0000000203037211 */ /* 0x000fc800078f60ff */
[----:B------:R-:W-:-:S05]  /*00d0*/  SHF.R.S32.HI R3, RZ, 0xc, R3 ;  /* 0x0000000cff037819 */ /* 0x000fca0000011403 */
[----:B------:R-:W-:-:S05]  /*00e0*/  IMAD.HI R0, R3, 0x55555556, RZ ;  /* 0x5555555603007827 */ /* 0x000fca00078e02ff */
[----:B------:R-:W-:-:S05]  /*00f0*/  LEA.HI R0, R0, R0, RZ, 0x1 ;  /* 0x0000000000007211 */ /* 0x000fca00078f08ff */
[----:B------:R-:W-:Y:S02]  /*0100*/  IMAD R3, R0, -0x3, R3 ;  /* 0xfffffffd00037824 */ /* 0x000fe400078e0203 */
[----:B-1----:R-:W-:-:S04]  /*0110*/  IMAD.WIDE R4, R2, 0x4, R4 ;  /* 0x0000000402047825 */ /* 0x002fc800078e0204 */
[----:B--2---:R-:W-:Y:S01]  /*0120*/  IMAD.WIDE R10, R3, 0x4, R10 ;  /* 0x00000004030a7825 */ /* 0x004fe200078e020a */
[----:B------:R-:W2:Y:S05]  /*0130*/  LDG.E.64 R8, desc[UR4][R4.64] ;  /* 0x0000000404087981 */ /* 0x000eaa000c1e1b00 */
[----:B------:R-:W2:Y:S01]  /*0140*/  LDG.E.EL R10, desc[UR4][R10.64] ;  /* 0x000000040a0a7981 */ /* 0x000ea2000c2e1900 */
[----:B----4-:R-:W-:-:S06]  /*0150*/  IMAD.WIDE R6, R2, 0x4, R6 ;  /* 0x0000000402067825 */ /* 0x010fcc00078e0206 */
[----:B------:R-:W5:Y:S01]  /*0160*/  LDG.E.64 R6, desc[UR4][R6.64] ;  /* 0x0000000406067981 */ /* 0x000f62000c1e1b00 */
[----:B------:R-:W-:Y:S01]  /*0170*/  BSSY B0, `(.L_x_0) ;  /* 0x0000017000007945 */ /* 0x000fe20003800000 */
[--C-:B--2---:R-:W-:Y:S01]  /*0180*/  FADD R8, R8, R10.reuse ;  /* 0x0000000a08087221 */ /* 0x104fe20000000000 */
[----:B------:R-:W-:-:S03]  /*0190*/  FADD R9, R9, R10 ;  /* 0x0000000a09097221 */ /* 0x000fc60000000000 */
[----:B------:R-:W-:-:S05]  /*01a0*/  FADD.FTZ R0, |R8|, -RZ ;  /* 0x800000ff08007221 */ /* 0x000fca0000010200 */
[----:B------:R-:W-:-:S13]  /*01b0*/  FSETP.GE.AND P0, PT, R0, 0.60000002384185791016, PT ;  /* 0x3f19999a0000780b */ /* 0x000fda0003f06000 */
[----:B------:R-:W-:Y:S05]  /*01c0*/  @!P0 BRA `(.L_x_1) ;  /* 0x0000000000288947 */ /* 0x000fea0003800000 */
[C---:B------:R-:W-:Y:S01]  /*01d0*/  FMUL R10, R0.reuse, 2.8853900432586669922 ;  /* 0x4038aa3b000a7820 */ /* 0x040fe20000400000 */
[----:B------:R-:W-:Y:S01]  /*01e0*/  HFMA2.MMA R12, -RZ, RZ, 1.875, 0 ;  /* 0x3f800000ff0c7435 */ /* 0x000fe200000001ff */
[----:B------:R-:W-:-:S04]  /*01f0*/  FSETP.GE.AND P0, PT, R0, 9.010913848876953125, PT ;  /* 0x41102cb40000780b */ /* 0x000fc80003f06000 */
[----:B------:R-:W1:Y:S02]  /*0200*/  MUFU.EX2 R10, R10 ;  /* 0x0000000a000a7308 */ /* 0x000e640000000800 */
[----:B-1----:R-:W-:-:S06]  /*0210*/  FADD R11, R10, 1 ;  /* 0x3f8000000a0b7421 */ /* 0x002fcc0000000000 */
[----:B------:R-:W1:Y:S02]  /*0220*/  MUFU.RCP R11, R11 ;  /* 0x0000000b000b7308 */ /* 0x000e640000001000 */
[----:B-1----:R-:W-:-:S05]  /*0230*/  FFMA.FTZ R3, R11, -2, R12 ;  /* 0xc00000000b037823 */ /* 0x002fca000001000c */
[----:B------:R-:W-:-:S04]  /*0240*/  FSEL R3, R3, 1, !P0 ;  /* 0x3f80000003037808 */ /* 0x000fc80004000000 */
[----:B------:R-:W-:Y:S01]  /*0250*/  LOP3.LUT R3, R3, 0x80000000, R8, 0xf8, !PT ;  /* 0x8000000003037812 */ /* 0x000fe200078ef808 */
[----:B------:R-:W-:Y:S06]  /*0260*/  BRA `(.L_x_2) ;  /* 0x00000000001c7947 */ /* 0x000fec0003800000 */
.L_x_1:
[----:B------:R-:W-:Y:S01]  /*0270*/  MOV R0, 0x3c80f082 ;  /* 0x3c80f08200007802 */ /* 0x000fe20000000f00 */
[----:B------:R-:W-:-:S04]  /*0280*/  FMUL R3, R8, R8 ;  /* 0x0000000808037220 */ /* 0x000fc80000400000 */
[----:B------:R-:W-:-:S04]  /*0290*/  FFMA.FTZ R0, R3, R0, -0.052303962409496307373 ;  /* 0xbd563cae03007423 */ /* 0x000fc80000010000 */
[----:B------:R-:W-:-:S04]  /*02a0*/  FFMA.FTZ R0, R3, R0, 0.1331529766321182251 ;  /* 0x3e08594103007423 */ /* 0x000fc80000010000 */
[----:B------:R-:W-:-:S04]  /*02b0*/  FFMA.FTZ R0, R3, R0, -0.33332768082618713379 ;  /* 0xbeaaa9ed03007423 */ /* 0x000fc80000010000 */
[----:B------:R-:W-:-:S04]  /*02c0*/  FFMA.FTZ R3, R3, R0, RZ ;  /* 0x0000000003037223 */ /* 0x000fc800000100ff */
[----:B------:R-:W-:-:S07]  /*02d0*/  FFMA.FTZ R3, R8, R3, R8 ;  /* 0x0000000308037223 */ /* 0x000fce0000010008 */
.L_x_2:
[----:B------:R-:W-:Y:S05]  /*02e0*/  BSYNC B0 ;  /* 0x0000000000007941 */ /* 0x000fea0003800000 */
.L_x_0:
[----:B------:R-:W-:Y:S01]  /*02f0*/  FADD.FTZ R12, |R9|, -RZ ;  /* 0x800000ff090c7221 */ /* 0x000fe20000010200 */
[----:B------:R-:W-:Y:S01]  /*0300*/  BSSY B0, `(.L_x_3) ;  /* 0x0000015000007945 */ /* 0x000fe20003800000 */
[----:B------:R-:W-:-:S03]  /*0310*/  SHF.R.S32.HI R13, RZ, 0x1f, R2 ;  /* 0x0000001fff0d7819 */ /* 0x000fc60000011402 */
        /* <DEDUP_REMOVED lines=12> */
.L_x_4:
[----:B------:R-:W-:Y:S01]  /*03e0*/  MOV R0, 0x3c80f082 ;  /* 0x3c80f08200007802 */ /* 0x000fe20000000f00 */
[----:B------:R-:W-:-:S04]  /*03f0*/  FMUL R11, R9, R9 ;  /* 0x00000009090b7220 */ /* 0x000fc80000400000 */
[----:B------:R-:W-:-:S04]  /*0400*/  FFMA.FTZ R0, R11, R0, -0.052303962409496307373 ;  /* 0xbd563cae0b007423 */ /* 0x000fc80000010000 */
[----:B------:R-:W-:-:S04]  /*0410*/  FFMA.FTZ R0, R11, R0, 0.1331529766321182251 ;  /* 0x3e0859410b007423 */ /* 0x000fc80000010000 */
[----:B------:R-:W-:-:S04]  /*0420*/  FFMA.FTZ R0, R11, R0, -0.33332768082618713379 ;  /* 0xbeaaa9ed0b007423 */ /* 0x000fc80000010000 */
[----:B------:R-:W-:-:S04]  /*0430*/  FFMA.FTZ R0, R11, R0, RZ ;  /* 0x000000000b007223 */ /* 0x000fc800000100ff */
[----:B------:R-:W-:-:S07]  /*0440*/  FFMA.FTZ R0, R9, R0, R9 ;  /* 0x0000000009007223 */ /* 0x000fce0000010009 */
.L_x_5:
[----:B------:R-:W-:Y:S05]  /*0450*/  BSYNC B0 ;  /* 0x0000000000007941 */ /* 0x000fea0003800000 */
.L_x_3:
[----:B------:R-:W-:Y:S01]  /*0460*/  ULDC.64 UR6, c[0x0][0x228] ;  /* 0x00008a0000067ab9 */ /* 0x000fe20000000a00 */
[----:B-----5:R-:W-:Y:S01]  /*0470*/  FADD R6, R6, R3 ;  /* 0x0000000306067221 */ /* 0x020fe20000000000 */
[C---:B------:R-:W-:Y:S01]  /*0480*/  LEA R10, P0, R2.reuse, UR6, 0x2 ;  /* 0x00000006020a7c11 */ /* 0x040fe2000f8010ff */
[----:B------:R-:W-:Y:S01]  /*0490*/  FADD R7, R7, R0 ;  /* 0x0000000007077221 */ /* 0x000fe20000000000 */
[----:B------:R-:W-:Y:S02]  /*04a0*/  STG.E.64 desc[UR4][R4.64], R8 ;  /* 0x0000000804007986 */ /* 0x000fe4000c101b04 */
[----:B------:R-:W-:-:S05]  /*04b0*/  LEA.HI.X R11, R2, UR7, R13, 0x2, P0 ;  /* 0x00000007020b7c11 */ /* 0x000fca00080f140d */
[----:B------:R-:W-:Y:S01]  /*04c0*/  STG.E.64 desc[UR4][R10.64], R6 ;  /* 0x000000060a007986 */ /* 0x000fe2000c101b04 */
[----:B------:R-:W-:Y:S05]  /*04d0*/  EXIT ;  /* 0x000000000000794d */ /* 0x000fea0003800000 */
.L_x_6:
[----:B------:R-:W-:-:S00]  /*04e0*/  BRA `(.L_x_6) ;  /* 0xfffffffc00fc7947 */ /* 0x000fc0000383ffff */
[----:B------:R-:W-:-:S00]  /*04f0*/  NOP ;  /* 0x0000000000007918 */ /* 0x000fc00000000000 */
        /* <DEDUP_REMOVED lines=8> */
.L_x_7:


//--------------------- .nv.global.init           --------------------------
	.section	.nv.global.init,"aw",@progbits
.nv.global.init:
	.type		_$_str,@object
	.size		_$_str,(.L_0 - _$_str)
_$_str:
        /*0000*/ 	.byte	0x5f, 0x5f, 0x43, 0x55, 0x44, 0x41, 0x5f, 0x46, 0x54, 0x5a, 0x00
.L_0:


//--------------------- .nv.constant0.triton_poi_fused_add_convolution_tanh_24 --------------------------
	.section	.nv.constant0.triton_poi_fused_add_convolution_tanh_24,"a",@progbits
	.sectionflags	@""
	.align	4
.nv.constant0.triton_poi_fused_add_convolution_tanh_24:
	.zero		564
